	.headerflags	@"EF_CUDA_TEXMODE_UNIFIED EF_CUDA_64BIT_ADDRESS EF_CUDA_ACCELERATORS EF_CUDA_SM90 EF_CUDA_VIRTUAL_SM(EF_CUDA_SM90)"
	.elftype	@"ET_EXEC"


//--------------------- .nv.info                  --------------------------
	.section	.nv.info,"",@"SHT_CUDA_INFO"
	.align	4


	//----- nvinfo : EIATTR_REGCOUNT
	.align		4
        /*0000*/ 	.byte	0x04, 0x2f
        /*0002*/ 	.short	(.L_1 - .L_0)
	.align		4
.L_0:
        /*0004*/ 	.word	index@(triton_poi_fused_convolution_24)
        /*0008*/ 	.word	0x0000000c


	//----- nvinfo : EIATTR_MIN_STACK_SIZE
	.align		4
.L_1:
        /*000c*/ 	.byte	0x04, 0x12
        /*000e*/ 	.short	(.L_3 - .L_2)
	.align		4
.L_2:
        /*0010*/ 	.word	index@(triton_poi_fused_convolution_24)
        /*0014*/ 	.word	0x00000000


	//----- nvinfo : EIATTR_FRAME_SIZE
	.align		4
.L_3:
        /*0018*/ 	.byte	0x04, 0x11
        /*001a*/ 	.short	(.L_5 - .L_4)
	.align		4
.L_4:
        /*001c*/ 	.word	index@(triton_poi_fused_convolution_24)
        /*0020*/ 	.word	0x00000000


	//----- nvinfo : EIATTR_MIN_STACK_SIZE
	.align		4
.L_5:
        /*0024*/ 	.byte	0x04, 0x12
        /*0026*/ 	.short	(.L_7 - .L_6)
	.align		4
.L_6:
        /*0028*/ 	.word	index@(triton_poi_fused_convolution_24)
        /*002c*/ 	.word	0x00000000
.L_7:


//--------------------- .nv.info.triton_poi_fused_convolution_24 --------------------------
	.section	.nv.info.triton_poi_fused_convolution_24,"",@"SHT_CUDA_INFO"
	.sectionflags	@""
	.align	4


	//----- nvinfo : EIATTR_CUDA_API_VERSION
	.align		4
        /*0000*/ 	.byte	0x04, 0x37
        /*0002*/ 	.short	(.L_9 - .L_8)
.L_8:
        /*0004*/ 	.word	0x0000007c


	//----- nvinfo : EIATTR_KPARAM_INFO
	.align		4
.L_9:
        /*0008*/ 	.byte	0x04, 0x17
        /*000a*/ 	.short	(.L_11 - .L_10)
.L_10:
        /*000c*/ 	.word	0x00000000
        /*0010*/ 	.short	0x0002
        /*0012*/ 	.short	0x0010
        /*0014*/ 	.byte	0x00, 0xf0, 0x11, 0x00


	//----- nvinfo : EIATTR_KPARAM_INFO
	.align		4
.L_11:
        /*0018*/ 	.byte	0x04, 0x17
        /*001a*/ 	.short	(.L_13 - .L_12)
.L_12:
        /*001c*/ 	.word	0x00000000
        /*0020*/ 	.short	0x0001
        /*0022*/ 	.short	0x0008
        /*0024*/ 	.byte	0x00, 0xf4, 0x21, 0x00


	//----- nvinfo : EIATTR_KPARAM_INFO
	.align		4
.L_13:
        /*0028*/ 	.byte	0x04, 0x17
        /*002a*/ 	.short	(.L_15 - .L_14)
.L_14:
        /*002c*/ 	.word	0x00000000
        /*0030*/ 	.short	0x0000
        /*0032*/ 	.short	0x0000
        /*0034*/ 	.byte	0x00, 0xf4, 0x21, 0x00


	//----- nvinfo : EIATTR_SPARSE_MMA_MASK
	.align		4
.L_15:
        /*0038*/ 	.byte	0x03, 0x50
        /*003a*/ 	.short	0x0000


	//----- nvinfo : EIATTR_MAXREG_COUNT
	.align		4
        /*003c*/ 	.byte	0x03, 0x1b
        /*003e*/ 	.short	0x00ff


	//----- nvinfo : EIATTR_EXIT_INSTR_OFFSETS
	.align		4
        /*0040*/ 	.byte	0x04, 0x1c
        /*0042*/ 	.short	(.L_17 - .L_16)


	//   ....[0]....
.L_16:
        /*0044*/ 	.word	0x00000150


	//----- nvinfo : EIATTR_REQNTID
	.align		4
.L_17:
        /*0048*/ 	.byte	0x04, 0x10
        /*004a*/ 	.short	(.L_19 - .L_18)
.L_18:
        /*004c*/ 	.word	0x00000080
        /*0050*/ 	.word	0x00000001
        /*0054*/ 	.word	0x00000001


	//----- nvinfo : EIATTR_CBANK_PARAM_SIZE
	.align		4
.L_19:
        /*0058*/ 	.byte	0x03, 0x19
        /*005a*/ 	.short	0x0014


	//----- nvinfo : EIATTR_PARAM_CBANK
	.align		4
        /*005c*/ 	.byte	0x04, 0x0a
        /*005e*/ 	.short	(.L_21 - .L_20)
	.align		4
.L_20:
        /*0060*/ 	.word	index@(.nv.constant0.triton_poi_fused_convolution_24)
        /*0064*/ 	.short	0x0210
        /*0066*/ 	.short	0x0014


	//----- nvinfo : EIATTR_SW_WAR
	.align		4
.L_21:
        /*0068*/ 	.byte	0x04, 0x36
        /*006a*/ 	.short	(.L_23 - .L_22)
.L_22:
        /*006c*/ 	.word	0x00000008
.L_23:


//--------------------- .nv.callgraph             --------------------------
	.section	.nv.callgraph,"",@"SHT_CUDA_CALLGRAPH"
	.align	4
	.sectionentsize	8
	.align		4
        /*0000*/ 	.word	0x00000000
	.align		4
        /*0004*/ 	.word	0xffffffff
	.align		4
        /*0008*/ 	.word	0x00000000
	.align		4
        /*000c*/ 	.word	0xfffffffe
	.align		4
        /*0010*/ 	.word	0x00000000
	.align		4
        /*0014*/ 	.word	0xfffffffd
	.align		4
        /*0018*/ 	.word	0x00000000
	.align		4
        /*001c*/ 	.word	0xfffffffc


//--------------------- .text.triton_poi_fused_convolution_24 --------------------------
	.section	.text.triton_poi_fused_convolution_24,"ax",@progbits
	.align	128
        .global         triton_poi_fused_convolution_24
        .type           triton_poi_fused_convolution_24,@function
        .size           triton_poi_fused_convolution_24,(.L_x_1 - triton_poi_fused_convolution_24)
        .other          triton_poi_fused_convolution_24,@"STO_CUDA_ENTRY STV_DEFAULT"
triton_poi_fused_convolution_24:
.text.triton_poi_fused_convolution_24:
[----:B------:R-:W-:Y:S01]  /*0000*/  LDC R1, c[0x0][0x28] ;  /* 0x00000a00ff017b82 */ /* 0x000fe20000000800 */
[----:B------:R-:W1:Y:S07]  /*0010*/  S2R R0, SR_TID.X ;  /* 0x0000000000007919 */ /* 0x000e6e0000002100 */
[----:B------:R-:W2:Y:S01]  /*0020*/  LDC.64 R2, c[0x0][0x210] ;  /* 0x00008400ff027b82 */ /* 0x000ea20000000a00 */
[----:B------:R-:W-:Y:S01]  /*0030*/  ULDC.64 UR4, c[0x0][0x208] ;  /* 0x0000820000047ab9 */ /* 0x000fe20000000a00 */
[----:B------:R-:W3:Y:S01]  /*0040*/  S2R R7, SR_CTAID.X ;  /* 0x0000000000077919 */ /* 0x000ee20000002500 */
[----:B-1----:R-:W-:-:S02]  /*0050*/  LOP3.LUT R0, R0, 0x7f, RZ, 0xc0, !PT ;  /* 0x0000007f00007812 */ /* 0x002fc400078ec0ff */
[----:B---3--:R-:W-:-:S03]  /*0060*/  SHF.R.S32.HI R4, RZ, 0x18, R7 ;  /* 0x00000018ff047819 */ /* 0x008fc60000011407 */
[----:B------:R-:W-:Y:S01]  /*0070*/  IMAD R7, R7, 0x80, R0 ;  /* 0x0000008007077824 */ /* 0x000fe200078e0200 */
[----:B------:R-:W-:-:S03]  /*0080*/  SGXT R0, R4, 0x1 ;  /* 0x000000010400781a */ /* 0x000fc60000000200 */
[----:B--2---:R-:W-:Y:S01]  /*0090*/  IMAD.WIDE R2, R7, 0x4, R2 ;  /* 0x0000000407027825 */ /* 0x004fe200078e0202 */
[----:B------:R-:W1:Y:S01]  /*00a0*/  LDC.64 R4, c[0x0][0x218] ;  /* 0x00008600ff047b82 */ /* 0x000e620000000a00 */
[----:B------:R-:W-:-:S04]  /*00b0*/  LEA.HI R0, R0, R7, RZ, 0x8 ;  /* 0x0000000700007211 */ /* 0x000fc800078f40ff */
[----:B------:R-:W-:-:S04]  /*00c0*/  SHF.R.S32.HI R0, RZ, 0x8, R0 ;  /* 0x00000008ff007819 */ /* 0x000fc80000011400 */
[----:B------:R-:W-:-:S04]  /*00d0*/  LEA.HI R6, R0, R0, RZ, 0x2 ;  /* 0x0000000000067211 */ /* 0x000fc800078f10ff */
[----:B------:R-:W-:-:S05]  /*00e0*/  LOP3.LUT R9, R6, 0xfffffffc, RZ, 0xc0, !PT ;  /* 0xfffffffc06097812 */ /* 0x000fca00078ec0ff */
[----:B------:R-:W-:Y:S02]  /*00f0*/  IMAD.IADD R9, R0, 0x1, -R9 ;  /* 0x0000000100097824 */ /* 0x000fe400078e0a09 */
[----:B------:R-:W2:Y:S02]  /*0100*/  LDG.E R0, desc[UR4][R2.64] ;  /* 0x0000000402007981 */ /* 0x000ea4000c1e1900 */
[----:B-1----:R-:W-:-:S06]  /*0110*/  IMAD.WIDE R4, R9, 0x4, R4 ;  /* 0x0000000409047825 */ /* 0x002fcc00078e0204 */
[----:B------:R-:W2:Y:S02]  /*0120*/  LDG.E.EL R5, desc[UR4][R4.64] ;  /* 0x0000000404057981 */ /* 0x000ea4000c2e1900 */
[----:B--2---:R-:W-:-:S05]  /*0130*/  FADD R7, R0, R5 ;  /* 0x0000000500077221 */ /* 0x004fca0000000000 */
[----:B------:R-:W-:Y:S01]  /*0140*/  STG.E desc[UR4][R2.64], R7 ;  /* 0x0000000702007986 */ /* 0x000fe2000c101904 */
[----:B------:R-:W-:Y:S05]  /*0150*/  EXIT ;  /* 0x000000000000794d */ /* 0x000fea0003800000 */
.L_x_0:
[----:B------:R-:W-:-:S00]  /*0160*/  BRA `(.L_x_0) ;  /* 0xfffffffc00fc7947 */ /* 0x000fc0000383ffff */
[----:B------:R-:W-:-:S00]  /*0170*/  NOP ;  /* 0x0000000000007918 */ /* 0x000fc00000000000 */
        /* <DEDUP_REMOVED lines=8> */
.L_x_1:


//--------------------- .nv.constant0.triton_poi_fused_convolution_24 --------------------------
	.section	.nv.constant0.triton_poi_fused_convolution_24,"a",@progbits
	.sectionflags	@""
	.align	4
.nv.constant0.triton_poi_fused_convolution_24:
	.zero		548
